	.headerflags	@"EF_CUDA_TEXMODE_UNIFIED EF_CUDA_64BIT_ADDRESS EF_CUDA_ACCELERATORS EF_CUDA_SM90 EF_CUDA_VIRTUAL_SM(EF_CUDA_SM90)"
	.elftype	@"ET_EXEC"


//--------------------- .nv.info                  --------------------------
	.section	.nv.info,"",@"SHT_CUDA_INFO"
	.align	4


	//----- nvinfo : EIATTR_REGCOUNT
	.align		4
        /*0000*/ 	.byte	0x04, 0x2f
        /*0002*/ 	.short	(.L_3 - .L_2)
	.align		4
.L_2:
        /*0004*/ 	.word	index@(triton_poi_fused__native_batch_norm_legit_no_training_add_convolution_relu_80)
        /*0008*/ 	.word	0x00000018


	//----- nvinfo : EIATTR_MIN_STACK_SIZE
	.align		4
.L_3:
        /*000c*/ 	.byte	0x04, 0x12
        /*000e*/ 	.short	(.L_5 - .L_4)
	.align		4
.L_4:
        /*0010*/ 	.word	index@(triton_poi_fused__native_batch_norm_legit_no_training_add_convolution_relu_80)
        /*0014*/ 	.word	0x00000000


	//----- nvinfo : EIATTR_FRAME_SIZE
	.align		4
.L_5:
        /*0018*/ 	.byte	0x04, 0x11
        /*001a*/ 	.short	(.L_7 - .L_6)
	.align		4
.L_6:
        /*001c*/ 	.word	index@(triton_poi_fused__native_batch_norm_legit_no_training_add_convolution_relu_80)
        /*0020*/ 	.word	0x00000000


	//----- nvinfo : EIATTR_MIN_STACK_SIZE
	.align		4
.L_7:
        /*0024*/ 	.byte	0x04, 0x12
        /*0026*/ 	.short	(.L_9 - .L_8)
	.align		4
.L_8:
        /*0028*/ 	.word	index@(triton_poi_fused__native_batch_norm_legit_no_training_add_convolution_relu_80)
        /*002c*/ 	.word	0x00000000
.L_9:


//--------------------- .nv.info.triton_poi_fused__native_batch_norm_legit_no_training_add_convolution_relu_80 --------------------------
	.section	.nv.info.triton_poi_fused__native_batch_norm_legit_no_training_add_convolution_relu_80,"",@"SHT_CUDA_INFO"
	.sectionflags	@""
	.align	4


	//----- nvinfo : EIATTR_CUDA_API_VERSION
	.align		4
        /*0000*/ 	.byte	0x04, 0x37
        /*0002*/ 	.short	(.L_11 - .L_10)
.L_10:
        /*0004*/ 	.word	0x0000007c


	//----- nvinfo : EIATTR_KPARAM_INFO
	.align		4
.L_11:
        /*0008*/ 	.byte	0x04, 0x17
        /*000a*/ 	.short	(.L_13 - .L_12)
.L_12:
        /*000c*/ 	.word	0x00000000
        /*0010*/ 	.short	0x0008
        /*0012*/ 	.short	0x0040
        /*0014*/ 	.byte	0x00, 0xf0, 0x11, 0x00


	//----- nvinfo : EIATTR_KPARAM_INFO
	.align		4
.L_13:
        /*0018*/ 	.byte	0x04, 0x17
        /*001a*/ 	.short	(.L_15 - .L_14)
.L_14:
        /*001c*/ 	.word	0x00000000
        /*0020*/ 	.short	0x0007
        /*0022*/ 	.short	0x0038
        /*0024*/ 	.byte	0x00, 0xf4, 0x21, 0x00


	//----- nvinfo : EIATTR_KPARAM_INFO
	.align		4
.L_15:
        /*0028*/ 	.byte	0x04, 0x17
        /*002a*/ 	.short	(.L_17 - .L_16)
.L_16:
        /*002c*/ 	.word	0x00000000
        /*0030*/ 	.short	0x0006
        /*0032*/ 	.short	0x0030
        /*0034*/ 	.byte	0x00, 0xf4, 0x21, 0x00


	//----- nvinfo : EIATTR_KPARAM_INFO
	.align		4
.L_17:
        /*0038*/ 	.byte	0x04, 0x17
        /*003a*/ 	.short	(.L_19 - .L_18)
.L_18:
        /*003c*/ 	.word	0x00000000
        /*0040*/ 	.short	0x0005
        /*0042*/ 	.short	0x0028
        /*0044*/ 	.byte	0x00, 0xf4, 0x21, 0x00


	//----- nvinfo : EIATTR_KPARAM_INFO
	.align		4
.L_19:
        /*0048*/ 	.byte	0x04, 0x17
        /*004a*/ 	.short	(.L_21 - .L_20)
.L_20:
        /*004c*/ 	.word	0x00000000
        /*0050*/ 	.short	0x0004
        /*0052*/ 	.short	0x0020
        /*0054*/ 	.byte	0x00, 0xf4, 0x21, 0x00


	//----- nvinfo : EIATTR_KPARAM_INFO
	.align		4
.L_21:
        /*0058*/ 	.byte	0x04, 0x17
        /*005a*/ 	.short	(.L_23 - .L_22)
.L_22:
        /*005c*/ 	.word	0x00000000
        /*0060*/ 	.short	0x0003
        /*0062*/ 	.short	0x0018
        /*0064*/ 	.byte	0x00, 0xf4, 0x21, 0x00


	//----- nvinfo : EIATTR_KPARAM_INFO
	.align		4
.L_23:
        /*0068*/ 	.byte	0x04, 0x17
        /*006a*/ 	.short	(.L_25 - .L_24)
.L_24:
        /*006c*/ 	.word	0x00000000
        /*0070*/ 	.short	0x0002
        /*0072*/ 	.short	0x0010
        /*0074*/ 	.byte	0x00, 0xf4, 0x21, 0x00


	//----- nvinfo : EIATTR_KPARAM_INFO
	.align		4
.L_25:
        /*0078*/ 	.byte	0x04, 0x17
        /*007a*/ 	.short	(.L_27 - .L_26)
.L_26:
        /*007c*/ 	.word	0x00000000
        /*0080*/ 	.short	0x0001
        /*0082*/ 	.short	0x0008
        /*0084*/ 	.byte	0x00, 0xf4, 0x21, 0x00


	//----- nvinfo : EIATTR_KPARAM_INFO
	.align		4
.L_27:
        /*0088*/ 	.byte	0x04, 0x17
        /*008a*/ 	.short	(.L_29 - .L_28)
.L_28:
        /*008c*/ 	.word	0x00000000
        /*0090*/ 	.short	0x0000
        /*0092*/ 	.short	0x0000
        /*0094*/ 	.byte	0x00, 0xf4, 0x21, 0x00


	//----- nvinfo : EIATTR_SPARSE_MMA_MASK
	.align		4
.L_29:
        /*0098*/ 	.byte	0x03, 0x50
        /*009a*/ 	.short	0x0000


	//----- nvinfo : EIATTR_MAXREG_COUNT
	.align		4
        /*009c*/ 	.byte	0x03, 0x1b
        /*009e*/ 	.short	0x00ff


	//----- nvinfo : EIATTR_EXIT_INSTR_OFFSETS
	.align		4
        /*00a0*/ 	.byte	0x04, 0x1c
        /*00a2*/ 	.short	(.L_31 - .L_30)


	//   ....[0]....
.L_30:
        /*00a4*/ 	.word	0x00000410


	//----- nvinfo : EIATTR_REQNTID
	.align		4
.L_31:
        /*00a8*/ 	.byte	0x04, 0x10
        /*00aa*/ 	.short	(.L_33 - .L_32)
.L_32:
        /*00ac*/ 	.word	0x00000080
        /*00b0*/ 	.word	0x00000001
        /*00b4*/ 	.word	0x00000001


	//----- nvinfo : EIATTR_CBANK_PARAM_SIZE
	.align		4
.L_33:
        /*00b8*/ 	.byte	0x03, 0x19
        /*00ba*/ 	.short	0x0044


	//----- nvinfo : EIATTR_PARAM_CBANK
	.align		4
        /*00bc*/ 	.byte	0x04, 0x0a
        /*00be*/ 	.short	(.L_35 - .L_34)
	.align		4
.L_34:
        /*00c0*/ 	.word	index@(.nv.constant0.triton_poi_fused__native_batch_norm_legit_no_training_add_convolution_relu_80)
        /*00c4*/ 	.short	0x0210
        /*00c6*/ 	.short	0x0044


	//----- nvinfo : EIATTR_SW_WAR
	.align		4
.L_35:
        /*00c8*/ 	.byte	0x04, 0x36
        /*00ca*/ 	.short	(.L_37 - .L_36)
.L_36:
        /*00cc*/ 	.word	0x00000008
.L_37:


//--------------------- .nv.callgraph             --------------------------
	.section	.nv.callgraph,"",@"SHT_CUDA_CALLGRAPH"
	.align	4
	.sectionentsize	8
	.align		4
        /*0000*/ 	.word	0x00000000
	.align		4
        /*0004*/ 	.word	0xffffffff
	.align		4
        /*0008*/ 	.word	0x00000000
	.align		4
        /*000c*/ 	.word	0xfffffffe
	.align		4
        /*0010*/ 	.word	0x00000000
	.align		4
        /*0014*/ 	.word	0xfffffffd
	.align		4
        /*0018*/ 	.word	0x00000000
	.align		4
        /*001c*/ 	.word	0xfffffffc


//--------------------- .nv.constant4             --------------------------
	.section	.nv.constant4,"a",@progbits
	.align	8
	.align		8
.nv.constant4:
        /*0000*/ 	.dword	_$_str
	.align		8
        /*0008*/ 	.dword	_$_str_$_2


//--------------------- .text.triton_poi_fused__native_batch_norm_legit_no_training_add_convolution_relu_80 --------------------------
	.section	.text.triton_poi_fused__native_batch_norm_legit_no_training_add_convolution_relu_80,"ax",@progbits
	.align	128
        .global         triton_poi_fused__native_batch_norm_legit_no_training_add_convolution_relu_80
        .type           triton_poi_fused__native_batch_norm_legit_no_training_add_convolution_relu_80,@function
        .size           triton_poi_fused__native_batch_norm_legit_no_training_add_convolution_relu_80,(.L_x_1 - triton_poi_fused__native_batch_norm_legit_no_training_add_convolution_relu_80)
        .other          triton_poi_fused__native_batch_norm_legit_no_training_add_convolution_relu_80,@"STO_CUDA_ENTRY STV_DEFAULT"
triton_poi_fused__native_batch_norm_legit_no_training_add_convolution_relu_80:
.text.triton_poi_fused__native_batch_norm_legit_no_training_add_convolution_relu_80:
[----:B------:R-:W-:Y:S01]  /*0000*/  LDC R1, c[0x0][0x28] ;  /* 0x00000a00ff017b82 */ /* 0x000fe20000000800 */
[----:B------:R-:W1:Y:S07]  /*0010*/  S2R R0, SR_TID.X ;  /* 0x0000000000007919 */ /* 0x000e6e0000002100 */
[----:B------:R-:W2:Y:S01]  /*0020*/  LDC.64 R18, c[0x0][0x228] ;  /* 0x00008a00ff127b82 */ /* 0x000ea20000000a00 */
[----:B------:R-:W-:Y:S01]  /*0030*/  ULDC.64 UR4, c[0x0][0x208] ;  /* 0x0000820000047ab9 */ /* 0x000fe20000000a00 */
[----:B------:R-:W3:Y:S06]  /*0040*/  S2R R5, SR_CTAID.X ;  /* 0x0000000000057919 */ /* 0x000eec0000002500 */
[----:B------:R-:W4:Y:S08]  /*0050*/  LDC.64 R16, c[0x0][0x218] ;  /* 0x00008600ff107b82 */ /* 0x000f300000000a00 */
[----:B------:R-:W5:Y:S08]  /*0060*/  LDC.64 R20, c[0x0][0x220] ;  /* 0x00008800ff147b82 */ /* 0x000f700000000a00 */
[----:B------:R-:W4:Y:S01]  /*0070*/  LDC.64 R12, c[0x0][0x230] ;  /* 0x00008c00ff0c7b82 */ /* 0x000f220000000a00 */
[----:B-1----:R-:W-:-:S07]  /*0080*/  SHF.L.U32 R0, R0, 0x1, RZ ;  /* 0x0000000100007819 */ /* 0x002fce00000006ff */
[----:B------:R-:W1:Y:S01]  /*0090*/  LDC.64 R10, c[0x0][0x238] ;  /* 0x00008e00ff0a7b82 */ /* 0x000e620000000a00 */
[----:B---3--:R-:W-:Y:S02]  /*00a0*/  SHF.R.S32.HI R3, RZ, 0x17, R5 ;  /* 0x00000017ff037819 */ /* 0x008fe40000011405 */
[----:B------:R-:W-:Y:S02]  /*00b0*/  LOP3.LUT R0, R0, 0xfe, RZ, 0xc0, !PT ;  /* 0x000000fe00007812 */ /* 0x000fe400078ec0ff */
[----:B------:R-:W-:-:S03]  /*00c0*/  SGXT R3, R3, 0x1 ;  /* 0x000000010303781a */ /* 0x000fc60000000200 */
[----:B------:R-:W3:Y:S01]  /*00d0*/  LDC.64 R6, c[0x0][0x240] ;  /* 0x00009000ff067b82 */ /* 0x000ee20000000a00 */
[----:B------:R-:W-:-:S04]  /*00e0*/  LEA R0, R5, R0, 0x8 ;  /* 0x0000000005007211 */ /* 0x000fc800078e40ff */
[----:B------:R-:W-:-:S04]  /*00f0*/  LEA.HI R3, R3, R0, RZ, 0x4 ;  /* 0x0000000003037211 */ /* 0x000fc800078f20ff */
[--C-:B------:R-:W-:Y:S02]  /*0100*/  SHF.R.S32.HI R15, RZ, 0x4, R3.reuse ;  /* 0x00000004ff0f7819 */ /* 0x100fe40000011403 */
[----:B------:R-:W-:-:S04]  /*0110*/  SHF.R.S32.HI R2, RZ, 0x1f, R3 ;  /* 0x0000001fff027819 */ /* 0x000fc80000011403 */
[----:B------:R-:W-:-:S04]  /*0120*/  LEA.HI R2, R2, R15, RZ, 0x9 ;  /* 0x0000000f02027211 */ /* 0x000fc800078f48ff */
[----:B------:R-:W-:-:S04]  /*0130*/  LOP3.LUT R2, R2, 0xfffffe00, RZ, 0xc0, !PT ;  /* 0xfffffe0002027812 */ /* 0x000fc800078ec0ff */
[----:B------:R-:W-:Y:S02]  /*0140*/  IADD3 R15, R15, -R2, RZ ;  /* 0x800000020f0f7210 */ /* 0x000fe40007ffe0ff */
[----:B------:R-:W1:Y:S03]  /*0150*/  LDC.64 R2, c[0x0][0x210] ;  /* 0x00008400ff027b82 */ /* 0x000e660000000a00 */
[----:B--2---:R-:W-:-:S05]  /*0160*/  IMAD.WIDE R18, R15, 0x4, R18 ;  /* 0x000000040f127825 */ /* 0x004fca00078e0212 */
[----:B------:R5:W2:Y:S01]  /*0170*/  LDG.E.EL R8, desc[UR4][R18.64] ;  /* 0x0000000412087981 */ /* 0x000aa2000c2e1900 */
[----:B----4-:R-:W-:-:S05]  /*0180*/  IMAD.WIDE R16, R15, 0x4, R16 ;  /* 0x000000040f107825 */ /* 0x010fca00078e0210 */
[----:B------:R-:W4:Y:S01]  /*0190*/  LDG.E.EL R9, desc[UR4][R16.64] ;  /* 0x0000000410097981 */ /* 0x000f22000c2e1900 */
[----:B-----5:R-:W-:-:S05]  /*01a0*/  IMAD.WIDE R18, R15, 0x4, R20 ;  /* 0x000000040f127825 */ /* 0x020fca00078e0214 */
[----:B------:R-:W5:Y:S01]  /*01b0*/  LDG.E.EL R14, desc[UR4][R18.64] ;  /* 0x00000004120e7981 */ /* 0x000f62000c2e1900 */
[----:B01----:R-:W-:-:S05]  /*01c0*/  IMAD.WIDE R2, R0, 0x4, R2 ;  /* 0x0000000400027825 */ /* 0x003fca00078e0202 */
[----:B------:R-:W4:Y:S01]  /*01d0*/  LDG.E.64 R4, desc[UR4][R2.64] ;  /* 0x0000000402047981 */ /* 0x000f22000c1e1b00 */
[----:B------:R-:W-:-:S04]  /*01e0*/  IMAD.WIDE R12, R15, 0x4, R12 ;  /* 0x000000040f0c7825 */ /* 0x000fc800078e020c */
[----:B------:R-:W-:Y:S02]  /*01f0*/  IMAD.WIDE R20, R15, 0x4, R10 ;  /* 0x000000040f147825 */ /* 0x000fe400078e020a */
[----:B------:R0:W5:Y:S04]  /*0200*/  LDG.E.EL R10, desc[UR4][R12.64] ;  /* 0x000000040c0a7981 */ /* 0x000168000c2e1900 */
[----:B------:R-:W5:Y:S01]  /*0210*/  LDG.E.EL R11, desc[UR4][R20.64] ;  /* 0x00000004140b7981 */ /* 0x000f62000c2e1900 */
[----:B---3--:R-:W-:-:S06]  /*0220*/  IMAD.WIDE R6, R0, 0x4, R6 ;  /* 0x0000000400067825 */ /* 0x008fcc00078e0206 */
[----:B------:R-:W3:Y:S01]  /*0230*/  LDG.E.64 R6, desc[UR4][R6.64] ;  /* 0x0000000406067981 */ /* 0x000ee2000c1e1b00 */
[----:B0-----:R-:W-:Y:S01]  /*0240*/  HFMA2.MMA R12, -RZ, RZ, 1.625, 0 ;  /* 0x3e800000ff0c7435 */ /* 0x001fe200000001ff */
[----:B--2---:R-:W-:-:S04]  /*0250*/  FADD R8, R8, 9.9999997473787516356e-06 ;  /* 0x3727c5ac08087421 */ /* 0x004fc80000000000 */
[----:B------:R-:W0:Y:S02]  /*0260*/  MUFU.SQRT R15, R8 ;  /* 0x00000008000f7308 */ /* 0x000e240000002000 */
[C---:B0-----:R-:W-:Y:S02]  /*0270*/  FSETP.GT.AND P0, PT, R15.reuse, 8.50705917302346158658e+37, PT ;  /* 0x7e8000000f00780b */ /* 0x041fe40003f04000 */
[----:B------:R-:W-:-:S11]  /*0280*/  FSETP.GEU.AND P1, PT, R15, 1.175494350822287508e-38, PT ;  /* 0x008000000f00780b */ /* 0x000fd60003f2e000 */
[----:B------:R-:W-:-:S04]  /*0290*/  @P0 FMUL R15, R15, 0.25 ;  /* 0x3e8000000f0f0820 */ /* 0x000fc80000400000 */
[----:B------:R-:W-:-:S06]  /*02a0*/  @!P1 FMUL R15, R15, 16777216 ;  /* 0x4b8000000f0f9820 */ /* 0x000fcc0000400000 */
[----:B------:R-:W0:Y:S01]  /*02b0*/  MUFU.RCP R15, R15 ;  /* 0x0000000f000f7308 */ /* 0x000e220000001000 */
[----:B------:R-:W-:Y:S01]  /*02c0*/  FSEL R12, R12, 1, P0 ;  /* 0x3f8000000c0c7808 */ /* 0x000fe20000000000 */
[--C-:B----4-:R-:W-:Y:S01]  /*02d0*/  FADD R4, R4, R9.reuse ;  /* 0x0000000904047221 */ /* 0x110fe20000000000 */
[----:B------:R-:W-:Y:S02]  /*02e0*/  FADD R5, R5, R9 ;  /* 0x0000000905057221 */ /* 0x000fe40000000000 */
[----:B------:R-:W1:Y:S01]  /*02f0*/  LDC.64 R8, c[0x0][0x248] ;  /* 0x00009200ff087b82 */ /* 0x000e620000000a00 */
[----:B------:R-:W-:-:S04]  /*0300*/  @!P1 FMUL R12, R12, 16777216 ;  /* 0x4b8000000c0c9820 */ /* 0x000fc80000400000 */
[----:B0-----:R-:W-:Y:S01]  /*0310*/  FMUL R13, R15, R12 ;  /* 0x0000000c0f0d7220 */ /* 0x001fe20000400000 */
[C---:B-----5:R-:W-:Y:S01]  /*0320*/  FADD R12, -R14.reuse, R4 ;  /* 0x000000040e0c7221 */ /* 0x060fe20000000100 */
[----:B------:R-:W-:-:S03]  /*0330*/  FADD R14, -R14, R5 ;  /* 0x000000050e0e7221 */ /* 0x000fc60000000100 */
[-C--:B------:R-:W-:Y:S01]  /*0340*/  FMUL R12, R12, R13.reuse ;  /* 0x0000000d0c0c7220 */ /* 0x080fe20000400000 */
[----:B------:R-:W-:-:S03]  /*0350*/  FMUL R14, R14, R13 ;  /* 0x0000000d0e0e7220 */ /* 0x000fc60000400000 */
[C-C-:B------:R-:W-:Y:S01]  /*0360*/  FFMA R12, R10.reuse, R12, R11.reuse ;  /* 0x0000000c0a0c7223 */ /* 0x140fe2000000000b */
[----:B------:R-:W-:-:S04]  /*0370*/  FFMA R14, R10, R14, R11 ;  /* 0x0000000e0a0e7223 */ /* 0x000fc8000000000b */
[----:B------:R-:W-:Y:S02]  /*0380*/  FSETP.GEU.AND P0, PT, R12, RZ, PT ;  /* 0x000000ff0c00720b */ /* 0x000fe40003f0e000 */
[----:B------:R-:W-:Y:S02]  /*0390*/  FSETP.GEU.AND P1, PT, R14, RZ, PT ;  /* 0x000000ff0e00720b */ /* 0x000fe40003f2e000 */
[----:B------:R-:W-:Y:S02]  /*03a0*/  FSEL R11, R12, RZ, P0 ;  /* 0x000000ff0c0b7208 */ /* 0x000fe40000000000 */
[----:B------:R-:W-:Y:S01]  /*03b0*/  FSEL R14, R14, RZ, P1 ;  /* 0x000000ff0e0e7208 */ /* 0x000fe20000800000 */
[----:B-1----:R-:W-:-:S04]  /*03c0*/  IMAD.WIDE R8, R0, 0x4, R8 ;  /* 0x0000000400087825 */ /* 0x002fc800078e0208 */
[----:B---3--:R-:W-:Y:S01]  /*03d0*/  FADD R6, R6, R11 ;  /* 0x0000000b06067221 */ /* 0x008fe20000000000 */
[----:B------:R-:W-:Y:S01]  /*03e0*/  FADD R7, R7, R14 ;  /* 0x0000000e07077221 */ /* 0x000fe20000000000 */
[----:B------:R-:W-:Y:S04]  /*03f0*/  STG.E.64 desc[UR4][R2.64], R4 ;  /* 0x0000000402007986 */ /* 0x000fe8000c101b04 */
[----:B------:R-:W-:Y:S01]  /*0400*/  STG.E.64 desc[UR4][R8.64], R6 ;  /* 0x0000000608007986 */ /* 0x000fe2000c101b04 */
[----:B------:R-:W-:Y:S05]  /*0410*/  EXIT ;  /* 0x000000000000794d */ /* 0x000fea0003800000 */
.L_x_0:
[----:B------:R-:W-:-:S00]  /*0420*/  BRA `(.L_x_0) ;  /* 0xfffffffc00fc7947 */ /* 0x000fc0000383ffff */
[----:B------:R-:W-:-:S00]  /*0430*/  NOP ;  /* 0x0000000000007918 */ /* 0x000fc00000000000 */
        /* <DEDUP_REMOVED lines=12> */
.L_x_1:


//--------------------- .nv.global.init           --------------------------
	.section	.nv.global.init,"aw",@progbits
.nv.global.init:
	.type		_$_str,@object
	.size		_$_str,(_$_str_$_2 - _$_str)
_$_str:
        /*0000*/ 	.byte	0x5f, 0x5f, 0x43, 0x55, 0x44, 0x41, 0x5f, 0x46, 0x54, 0x5a, 0x00
	.type		_$_str_$_2,@object
	.size		_$_str_$_2,(.L_1 - _$_str_$_2)
_$_str_$_2:
        /*000b*/ 	.byte	0x5f, 0x5f, 0x43, 0x55, 0x44, 0x41, 0x5f, 0x50, 0x52, 0x45, 0x43, 0x5f, 0x53, 0x51, 0x52, 0x54
        /*001b*/ 	.byte	0x00
.L_1:


//--------------------- .nv.constant0.triton_poi_fused__native_batch_norm_legit_no_training_add_convolution_relu_80 --------------------------
	.section	.nv.constant0.triton_poi_fused__native_batch_norm_legit_no_training_add_convolution_relu_80,"a",@progbits
	.sectionflags	@""
	.align	4
.nv.constant0.triton_poi_fused__native_batch_norm_legit_no_training_add_convolution_relu_80:
	.zero		596
